//
// Generated by NVIDIA NVVM Compiler
//
// Compiler Build ID: CL-36424714
// Cuda compilation tools, release 13.0, V13.0.88
// Based on NVVM 20.0.0
//

.version 9.0
.target sm_100
.address_size 64

	// .globl	_Z17executeFirstLayerPfS_S_
.const .align 4 .b8 kernelTemplate[100] = {0, 0, 0, 0, 1, 0, 0, 0, 2, 0, 0, 0, 3, 0, 0, 0, 4, 0, 0, 0, 29, 0, 0, 0, 30, 0, 0, 0, 31, 0, 0, 0, 32, 0, 0, 0, 33, 0, 0, 0, 58, 0, 0, 0, 59, 0, 0, 0, 60, 0, 0, 0, 61, 0, 0, 0, 62, 0, 0, 0, 87, 0, 0, 0, 88, 0, 0, 0, 89, 0, 0, 0, 90, 0, 0, 0, 91, 0, 0, 0, 116, 0, 0, 0, 117, 0, 0, 0, 118, 0, 0, 0, 119, 0, 0, 0, 120};

.visible .entry _Z17executeFirstLayerPfS_S_(
	.param .u64 .ptr .align 1 _Z17executeFirstLayerPfS_S__param_0,
	.param .u64 .ptr .align 1 _Z17executeFirstLayerPfS_S__param_1,
	.param .u64 .ptr .align 1 _Z17executeFirstLayerPfS_S__param_2
)
{
	.reg .b32 	%r<9>;
	.reg .b32 	%f<3>;
	.reg .b64 	%rd<9>;

	ld.param.u64 	%rd1, [_Z17executeFirstLayerPfS_S__param_1];
	ld.param.u64 	%rd2, [_Z17executeFirstLayerPfS_S__param_2];
	cvta.to.global.u64 	%rd3, %rd2;
	cvta.to.global.u64 	%rd4, %rd1;
	mov.u32 	%r1, %ctaid.x;
	mov.u32 	%r2, %tid.x;
	mov.u32 	%r3, %tid.y;
	mul.lo.s32 	%r4, %r1, 26;
	mul.wide.u32 	%rd5, %r4, 4;
	add.s64 	%rd6, %rd4, %rd5;
	ld.global.f32 	%f1, [%rd6];
	add.f32 	%f2, %f1, 0f00000000;
	mov.u32 	%r5, %ctaid.y;
	mad.lo.s32 	%r6, %r3, 13, %r2;
	mad.lo.s32 	%r7, %r1, 169, %r6;
	mad.lo.s32 	%r8, %r5, 1014, %r7;
	mul.wide.u32 	%rd7, %r8, 4;
	add.s64 	%rd8, %rd3, %rd7;
	st.global.f32 	[%rd8], %f2;
	ret;

}


// ===== COMPILED SASS (sm_100) =====

	.target	sm_100

	.elftype	@"ET_EXEC"


//--------------------- .note.nv.tkinfo           --------------------------
	.section	.note.nv.tkinfo,"",@"SHT_NOTE"
	.sectionflags	@"SHF_NOTE_NV_TKINFO"
	.tkinfo
        /*0018*/ 	.word	0x00000002
        /*0030*/ 	.string	""
        /*0030*/ 	.string	"ptxas"
        /*0030*/ 	.string	"Cuda compilation tools, release 13.0, V13.0.88"
        /*0030*/ 	.string	"Build cuda_13.0.r13.0/compiler.36424714_0"
        /*0030*/ 	.string	"-arch sm_100 -m 64 "



//--------------------- .note.nv.cuinfo           --------------------------
	.section	.note.nv.cuinfo,"",@"SHT_NOTE"
	.sectionflags	@"SHF_NOTE_NV_CUINFO"
        /*0018*/ 	.short	0x0002
        /*001a*/ 	.short	0x0064
        /*001c*/ 	.short	0x0082
	.zero		2


//--------------------- .nv.info                  --------------------------
	.section	.nv.info,"",@"SHT_CUDA_INFO"
	.align	4


	//----- nvinfo : EIATTR_REGCOUNT
	.align		4
        /*0000*/ 	.byte	0x04, 0x2f
        /*0002*/ 	.short	(.L_2 - .L_1)
	.align		4
.L_1:
        /*0004*/ 	.word	index@(_Z17executeFirstLayerPfS_S_)
        /*0008*/ 	.word	0x0000000e


	//----- nvinfo : EIATTR_FRAME_SIZE
	.align		4
.L_2:
        /*000c*/ 	.byte	0x04, 0x11
        /*000e*/ 	.short	(.L_4 - .L_3)
	.align		4
.L_3:
        /*0010*/ 	.word	index@(_Z17executeFirstLayerPfS_S_)
        /*0014*/ 	.word	0x00000000


	//----- nvinfo : EIATTR_MIN_STACK_SIZE
	.align		4
.L_4:
        /*0018*/ 	.byte	0x04, 0x12
        /*001a*/ 	.short	(.L_6 - .L_5)
	.align		4
.L_5:
        /*001c*/ 	.word	index@(_Z17executeFirstLayerPfS_S_)
        /*0020*/ 	.word	0x00000000
.L_6:


//--------------------- .nv.compat                --------------------------
	.section	.nv.compat,"",@"SHT_CUDA_COMPAT_INFO"
	.align	4
        /*0000*/ 	.byte	0x02, 0x09, 0x00, 0x00, 0x02, 0x02, 0x01, 0x00, 0x02, 0x05, 0x05, 0x00, 0x03, 0x07, 0x01, 0x01
        /*0010*/ 	.byte	0x02, 0x03, 0x00, 0x00, 0x02, 0x06, 0x01, 0x00, 0x04, 0x0b, 0x08, 0x00, 0x09, 0x00, 0x00, 0x00
        /*0020*/ 	.byte	0x00, 0x00, 0x00, 0x00


//--------------------- .nv.info._Z17executeFirstLayerPfS_S_ --------------------------
	.section	.nv.info._Z17executeFirstLayerPfS_S_,"",@"SHT_CUDA_INFO"
	.sectionflags	@""
	.align	4


	//----- nvinfo : EIATTR_CUDA_API_VERSION
	.align		4
        /*0000*/ 	.byte	0x04, 0x37
        /*0002*/ 	.short	(.L_8 - .L_7)
.L_7:
        /*0004*/ 	.word	0x00000082


	//----- nvinfo : EIATTR_KPARAM_INFO
	.align		4
.L_8:
        /*0008*/ 	.byte	0x04, 0x17
        /*000a*/ 	.short	(.L_10 - .L_9)
.L_9:
        /*000c*/ 	.word	0x00000000
        /*0010*/ 	.short	0x0002
        /*0012*/ 	.short	0x0010
        /*0014*/ 	.byte	0x00, 0xf5, 0x21, 0x00


	//----- nvinfo : EIATTR_KPARAM_INFO
	.align		4
.L_10:
        /*0018*/ 	.byte	0x04, 0x17
        /*001a*/ 	.short	(.L_12 - .L_11)
.L_11:
        /*001c*/ 	.word	0x00000000
        /*0020*/ 	.short	0x0001
        /*0022*/ 	.short	0x0008
        /*0024*/ 	.byte	0x00, 0xf5, 0x21, 0x00


	//----- nvinfo : EIATTR_KPARAM_INFO
	.align		4
.L_12:
        /*0028*/ 	.byte	0x04, 0x17
        /*002a*/ 	.short	(.L_14 - .L_13)
.L_13:
        /*002c*/ 	.word	0x00000000
        /*0030*/ 	.short	0x0000
        /*0032*/ 	.short	0x0000
        /*0034*/ 	.byte	0x00, 0xf5, 0x21, 0x00


	//----- nvinfo : EIATTR_SPARSE_MMA_MASK
	.align		4
.L_14:
        /*0038*/ 	.byte	0x03, 0x50
        /*003a*/ 	.short	0x0000


	//----- nvinfo : EIATTR_MAXREG_COUNT
	.align		4
        /*003c*/ 	.byte	0x03, 0x1b
        /*003e*/ 	.short	0x00ff


	//----- nvinfo : EIATTR_MERCURY_ISA_VERSION
	.align		4
        /*0040*/ 	.byte	0x03, 0x5f
        /*0042*/ 	.short	0x0101


	//----- nvinfo : EIATTR_VRC_CTA_INIT_COUNT
	.align		4
        /*0044*/ 	.byte	0x02, 0x4a
	.zero		1
	.zero		1


	//----- nvinfo : EIATTR_EXIT_INSTR_OFFSETS
	.align		4
        /*0048*/ 	.byte	0x04, 0x1c
        /*004a*/ 	.short	(.L_16 - .L_15)


	//   ....[0]....
.L_15:
        /*004c*/ 	.word	0x00000110


	//----- nvinfo : EIATTR_CBANK_PARAM_SIZE
	.align		4
.L_16:
        /*0050*/ 	.byte	0x03, 0x19
        /*0052*/ 	.short	0x0018


	//----- nvinfo : EIATTR_PARAM_CBANK
	.align		4
        /*0054*/ 	.byte	0x04, 0x0a
        /*0056*/ 	.short	(.L_18 - .L_17)
	.align		4
.L_17:
        /*0058*/ 	.word	index@(.nv.constant0._Z17executeFirstLayerPfS_S_)
        /*005c*/ 	.short	0x0380
        /*005e*/ 	.short	0x0018


	//----- nvinfo : EIATTR_SW_WAR
	.align		4
.L_18:
        /*0060*/ 	.byte	0x04, 0x36
        /*0062*/ 	.short	(.L_20 - .L_19)
.L_19:
        /*0064*/ 	.word	0x00000008
.L_20:


//--------------------- .nv.callgraph             --------------------------
	.section	.nv.callgraph,"",@"SHT_CUDA_CALLGRAPH"
	.align	4
	.sectionentsize	8
	.align		4
        /*0000*/ 	.word	0x00000000
	.align		4
        /*0004*/ 	.word	0xffffffff
	.align		4
        /*0008*/ 	.word	0x00000000
	.align		4
        /*000c*/ 	.word	0xfffffffe
	.align		4
        /*0010*/ 	.word	0x00000000
	.align		4
        /*0014*/ 	.word	0xfffffffd
	.align		4
        /*0018*/ 	.word	0x00000000
	.align		4
        /*001c*/ 	.word	0xfffffffc


//--------------------- .nv.constant3             --------------------------
	.section	.nv.constant3,"a",@progbits
	.align	4
.nv.constant3:
	.type		kernelTemplate,@object
	.size		kernelTemplate,(.L_0 - kernelTemplate)
kernelTemplate:
        /*0000*/ 	.byte	0x00, 0x00, 0x00, 0x00, 0x01, 0x00, 0x00, 0x00, 0x02, 0x00, 0x00, 0x00, 0x03, 0x00, 0x00, 0x00
        /*0010*/ 	.byte	0x04, 0x00, 0x00, 0x00, 0x1d, 0x00, 0x00, 0x00, 0x1e, 0x00, 0x00, 0x00, 0x1f, 0x00, 0x00, 0x00
        /*0020*/ 	.byte	0x20, 0x00, 0x00, 0x00, 0x21, 0x00, 0x00, 0x00, 0x3a, 0x00, 0x00, 0x00, 0x3b, 0x00, 0x00, 0x00
        /*0030*/ 	.byte	0x3c, 0x00, 0x00, 0x00, 0x3d, 0x00, 0x00, 0x00, 0x3e, 0x00, 0x00, 0x00, 0x57, 0x00, 0x00, 0x00
        /*0040*/ 	.byte	0x58, 0x00, 0x00, 0x00, 0x59, 0x00, 0x00, 0x00, 0x5a, 0x00, 0x00, 0x00, 0x5b, 0x00, 0x00, 0x00
        /*0050*/ 	.byte	0x74, 0x00, 0x00, 0x00, 0x75, 0x00, 0x00, 0x00, 0x76, 0x00, 0x00, 0x00, 0x77, 0x00, 0x00, 0x00
        /*0060*/ 	.byte	0x78, 0x00, 0x00, 0x00
.L_0:


//--------------------- .text._Z17executeFirstLayerPfS_S_ --------------------------
	.section	.text._Z17executeFirstLayerPfS_S_,"ax",@progbits
	.align	128
        .global         _Z17executeFirstLayerPfS_S_
        .type           _Z17executeFirstLayerPfS_S_,@function
        .size           _Z17executeFirstLayerPfS_S_,(.L_x_1 - _Z17executeFirstLayerPfS_S_)
        .other          _Z17executeFirstLayerPfS_S_,@"STO_CUDA_ENTRY STV_DEFAULT"
_Z17executeFirstLayerPfS_S_:
.text._Z17executeFirstLayerPfS_S_:
[----:B------:R-:W-:Y:S01]  /*0000*/  LDC R1, c[0x0][0x37c] ;  /* 0x0000df00ff017b82 */ /* 0x000fe20000000800 */
[----:B------:R-:W0:Y:S07]  /*0010*/  S2R R7, SR_CTAID.X ;  /* 0x0000000000077919 */ /* 0x000e2e0000002500 */
[----:B------:R-:W1:Y:S01]  /*0020*/  LDC.64 R2, c[0x0][0x388] ;  /* 0x0000e200ff027b82 */ /* 0x000e620000000a00 */
[----:B------:R-:W2:Y:S01]  /*0030*/  LDCU.64 UR4, c[0x0][0x358] ;  /* 0x00006b00ff0477ac */ /* 0x000ea20008000a00 */
[----:B0-----:R-:W-:-:S04]  /*0040*/  IMAD R5, R7, 0x1a, RZ ;  /* 0x0000001a07057824 */ /* 0x001fc800078e02ff */
[----:B-1----:R-:W-:Y:S01]  /*0050*/  IMAD.WIDE.U32 R2, R5, 0x4, R2 ;  /* 0x0000000405027825 */ /* 0x002fe200078e0002 */
[----:B------:R-:W0:Y:S01]  /*0060*/  S2R R0, SR_TID.X ;  /* 0x0000000000007919 */ /* 0x000e220000002100 */
[----:B------:R-:W1:Y:S04]  /*0070*/  LDC.64 R4, c[0x0][0x390] ;  /* 0x0000e400ff047b82 */ /* 0x000e680000000a00 */
[----:B--2---:R-:W2:Y:S01]  /*0080*/  LDG.E R2, desc[UR4][R2.64] ;  /* 0x0000000402027981 */ /* 0x004ea2000c1e1900 */
[----:B------:R-:W0:Y:S01]  /*0090*/  S2R R9, SR_TID.Y ;  /* 0x0000000000097919 */ /* 0x000e220000002200 */
[----:B------:R-:W3:Y:S01]  /*00a0*/  S2R R11, SR_CTAID.Y ;  /* 0x00000000000b7919 */ /* 0x000ee20000002600 */
[----:B0-----:R-:W-:-:S04]  /*00b0*/  IMAD R0, R9, 0xd, R0 ;  /* 0x0000000d09007824 */ /* 0x001fc800078e0200 */
[----:B------:R-:W-:-:S04]  /*00c0*/  IMAD R0, R7, 0xa9, R0 ;  /* 0x000000a907007824 */ /* 0x000fc800078e0200 */
[----:B---3--:R-:W-:-:S04]  /*00d0*/  IMAD R7, R11, 0x3f6, R0 ;  /* 0x000003f60b077824 */ /* 0x008fc800078e0200 */
[----:B-1----:R-:W-:-:S04]  /*00e0*/  IMAD.WIDE.U32 R4, R7, 0x4, R4 ;  /* 0x0000000407047825 */ /* 0x002fc800078e0004 */
[----:B--2---:R-:W-:-:S05]  /*00f0*/  FADD R7, RZ, R2 ;  /* 0x00000002ff077221 */ /* 0x004fca0000000000 */
[----:B------:R-:W-:Y:S01]  /*0100*/  STG.E desc[UR4][R4.64], R7 ;  /* 0x0000000704007986 */ /* 0x000fe2000c101904 */
[----:B------:R-:W-:Y:S05]  /*0110*/  EXIT ;  /* 0x000000000000794d */ /* 0x000fea0003800000 */
.L_x_0:
[----:B------:R-:W-:-:S00]  /*0120*/  BRA `(.L_x_0) ;  /* 0xfffffffc00fc7947 */ /* 0x000fc0000383ffff */
[----:B------:R-:W-:-:S00]  /*0130*/  NOP ;  /* 0x0000000000007918 */ /* 0x000fc00000000000 */
        /* <DEDUP_REMOVED lines=12> */
.L_x_1:


//--------------------- .nv.shared.reserved.0     --------------------------
	.section	.nv.shared.reserved.0,"aw",@nobits
	.weak		__nv_reservedSMEM_offset_0_alias
	.size		__nv_reservedSMEM_offset_0_alias, 0, 64
	.other		__nv_reservedSMEM_offset_0_alias,@"STO_CUDA_RESERVED_SHARED STV_DEFAULT"
__nv_reservedSMEM_offset_0_alias:
	.zero		0
	.zero		64


//--------------------- .nv.constant0._Z17executeFirstLayerPfS_S_ --------------------------
	.section	.nv.constant0._Z17executeFirstLayerPfS_S_,"a",@progbits
	.sectionflags	@""
	.align	4
.nv.constant0._Z17executeFirstLayerPfS_S_:
	.zero		920


//--------------------- SYMBOLS --------------------------

	.type		.nv.reservedSmem.offset0,@object
	.size		.nv.reservedSmem.offset0,0x4
